//
// Generated by NVIDIA NVVM Compiler
//
// Compiler Build ID: CL-36424714
// Cuda compilation tools, release 13.0, V13.0.88
// Based on NVVM 20.0.0
//

.version 9.0
.target sm_100
.address_size 64

	// .globl	_Z6matmulPKfS0_Pf

.visible .entry _Z6matmulPKfS0_Pf(
	.param .u64 .ptr .align 1 _Z6matmulPKfS0_Pf_param_0,
	.param .u64 .ptr .align 1 _Z6matmulPKfS0_Pf_param_1,
	.param .u64 .ptr .align 1 _Z6matmulPKfS0_Pf_param_2
)
{


	ret;

}


// ===== COMPILED SASS (sm_100) =====

	.target	sm_100

	.elftype	@"ET_EXEC"


//--------------------- .note.nv.tkinfo           --------------------------
	.section	.note.nv.tkinfo,"",@"SHT_NOTE"
	.sectionflags	@"SHF_NOTE_NV_TKINFO"
	.tkinfo
        /*0018*/ 	.word	0x00000002
        /*0030*/ 	.string	""
        /*0030*/ 	.string	"ptxas"
        /*0030*/ 	.string	"Cuda compilation tools, release 13.0, V13.0.88"
        /*0030*/ 	.string	"Build cuda_13.0.r13.0/compiler.36424714_0"
        /*0030*/ 	.string	"-arch sm_100 -m 64 "



//--------------------- .note.nv.cuinfo           --------------------------
	.section	.note.nv.cuinfo,"",@"SHT_NOTE"
	.sectionflags	@"SHF_NOTE_NV_CUINFO"
        /*0018*/ 	.short	0x0002
        /*001a*/ 	.short	0x0064
        /*001c*/ 	.short	0x0082
	.zero		2


//--------------------- .nv.info                  --------------------------
	.section	.nv.info,"",@"SHT_CUDA_INFO"
	.align	4


	//----- nvinfo : EIATTR_REGCOUNT
	.align		4
        /*0000*/ 	.byte	0x04, 0x2f
        /*0002*/ 	.short	(.L_1 - .L_0)
	.align		4
.L_0:
        /*0004*/ 	.word	index@(_Z6matmulPKfS0_Pf)
        /*0008*/ 	.word	0x00000004


	//----- nvinfo : EIATTR_FRAME_SIZE
	.align		4
.L_1:
        /*000c*/ 	.byte	0x04, 0x11
        /*000e*/ 	.short	(.L_3 - .L_2)
	.align		4
.L_2:
        /*0010*/ 	.word	index@(_Z6matmulPKfS0_Pf)
        /*0014*/ 	.word	0x00000000


	//----- nvinfo : EIATTR_MIN_STACK_SIZE
	.align		4
.L_3:
        /*0018*/ 	.byte	0x04, 0x12
        /*001a*/ 	.short	(.L_5 - .L_4)
	.align		4
.L_4:
        /*001c*/ 	.word	index@(_Z6matmulPKfS0_Pf)
        /*0020*/ 	.word	0x00000000
.L_5:


//--------------------- .nv.compat                --------------------------
	.section	.nv.compat,"",@"SHT_CUDA_COMPAT_INFO"
	.align	4
        /*0000*/ 	.byte	0x02, 0x09, 0x00, 0x00, 0x02, 0x02, 0x01, 0x00, 0x02, 0x05, 0x05, 0x00, 0x03, 0x07, 0x01, 0x01
        /*0010*/ 	.byte	0x02, 0x03, 0x00, 0x00, 0x02, 0x06, 0x01, 0x00, 0x04, 0x0b, 0x08, 0x00, 0x09, 0x00, 0x00, 0x00
        /*0020*/ 	.byte	0x00, 0x00, 0x00, 0x00


//--------------------- .nv.info._Z6matmulPKfS0_Pf --------------------------
	.section	.nv.info._Z6matmulPKfS0_Pf,"",@"SHT_CUDA_INFO"
	.sectionflags	@""
	.align	4


	//----- nvinfo : EIATTR_CUDA_API_VERSION
	.align		4
        /*0000*/ 	.byte	0x04, 0x37
        /*0002*/ 	.short	(.L_7 - .L_6)
.L_6:
        /*0004*/ 	.word	0x00000082


	//----- nvinfo : EIATTR_KPARAM_INFO
	.align		4
.L_7:
        /*0008*/ 	.byte	0x04, 0x17
        /*000a*/ 	.short	(.L_9 - .L_8)
.L_8:
        /*000c*/ 	.word	0x00000000
        /*0010*/ 	.short	0x0002
        /*0012*/ 	.short	0x0010
        /*0014*/ 	.byte	0x00, 0xf5, 0x21, 0x00


	//----- nvinfo : EIATTR_KPARAM_INFO
	.align		4
.L_9:
        /*0018*/ 	.byte	0x04, 0x17
        /*001a*/ 	.short	(.L_11 - .L_10)
.L_10:
        /*001c*/ 	.word	0x00000000
        /*0020*/ 	.short	0x0001
        /*0022*/ 	.short	0x0008
        /*0024*/ 	.byte	0x00, 0xf5, 0x21, 0x00


	//----- nvinfo : EIATTR_KPARAM_INFO
	.align		4
.L_11:
        /*0028*/ 	.byte	0x04, 0x17
        /*002a*/ 	.short	(.L_13 - .L_12)
.L_12:
        /*002c*/ 	.word	0x00000000
        /*0030*/ 	.short	0x0000
        /*0032*/ 	.short	0x0000
        /*0034*/ 	.byte	0x00, 0xf5, 0x21, 0x00


	//----- nvinfo : EIATTR_SPARSE_MMA_MASK
	.align		4
.L_13:
        /*0038*/ 	.byte	0x03, 0x50
        /*003a*/ 	.short	0x0000


	//----- nvinfo : EIATTR_MAXREG_COUNT
	.align		4
        /*003c*/ 	.byte	0x03, 0x1b
        /*003e*/ 	.short	0x00ff


	//----- nvinfo : EIATTR_MERCURY_ISA_VERSION
	.align		4
        /*0040*/ 	.byte	0x03, 0x5f
        /*0042*/ 	.short	0x0101


	//----- nvinfo : EIATTR_VRC_CTA_INIT_COUNT
	.align		4
        /*0044*/ 	.byte	0x02, 0x4a
	.zero		1
	.zero		1


	//----- nvinfo : EIATTR_EXIT_INSTR_OFFSETS
	.align		4
        /*0048*/ 	.byte	0x04, 0x1c
        /*004a*/ 	.short	(.L_15 - .L_14)


	//   ....[0]....
.L_14:
        /*004c*/ 	.word	0x00000010


	//----- nvinfo : EIATTR_CBANK_PARAM_SIZE
	.align		4
.L_15:
        /*0050*/ 	.byte	0x03, 0x19
        /*0052*/ 	.short	0x0018


	//----- nvinfo : EIATTR_PARAM_CBANK
	.align		4
        /*0054*/ 	.byte	0x04, 0x0a
        /*0056*/ 	.short	(.L_17 - .L_16)
	.align		4
.L_16:
        /*0058*/ 	.word	index@(.nv.constant0._Z6matmulPKfS0_Pf)
        /*005c*/ 	.short	0x0380
        /*005e*/ 	.short	0x0018


	//----- nvinfo : EIATTR_SW_WAR
	.align		4
.L_17:
        /*0060*/ 	.byte	0x04, 0x36
        /*0062*/ 	.short	(.L_19 - .L_18)
.L_18:
        /*0064*/ 	.word	0x00000008
.L_19:


//--------------------- .nv.callgraph             --------------------------
	.section	.nv.callgraph,"",@"SHT_CUDA_CALLGRAPH"
	.align	4
	.sectionentsize	8
	.align		4
        /*0000*/ 	.word	0x00000000
	.align		4
        /*0004*/ 	.word	0xffffffff
	.align		4
        /*0008*/ 	.word	0x00000000
	.align		4
        /*000c*/ 	.word	0xfffffffe
	.align		4
        /*0010*/ 	.word	0x00000000
	.align		4
        /*0014*/ 	.word	0xfffffffd
	.align		4
        /*0018*/ 	.word	0x00000000
	.align		4
        /*001c*/ 	.word	0xfffffffc


//--------------------- .text._Z6matmulPKfS0_Pf   --------------------------
	.section	.text._Z6matmulPKfS0_Pf,"ax",@progbits
	.align	128
        .global         _Z6matmulPKfS0_Pf
        .type           _Z6matmulPKfS0_Pf,@function
        .size           _Z6matmulPKfS0_Pf,(.L_x_1 - _Z6matmulPKfS0_Pf)
        .other          _Z6matmulPKfS0_Pf,@"STO_CUDA_ENTRY STV_DEFAULT"
_Z6matmulPKfS0_Pf:
.text._Z6matmulPKfS0_Pf:
[----:B------:R-:W-:Y:S01]  /*0000*/  LDC R1, c[0x0][0x37c] ;  /* 0x0000df00ff017b82 */ /* 0x000fe20000000800 */
[----:B------:R-:W-:Y:S05]  /*0010*/  EXIT ;  /* 0x000000000000794d */ /* 0x000fea0003800000 */
.L_x_0:
[----:B------:R-:W-:-:S00]  /*0020*/  BRA `(.L_x_0) ;  /* 0xfffffffc00fc7947 */ /* 0x000fc0000383ffff */
[----:B------:R-:W-:-:S00]  /*0030*/  NOP ;  /* 0x0000000000007918 */ /* 0x000fc00000000000 */
        /* <DEDUP_REMOVED lines=12> */
.L_x_1:


//--------------------- .nv.shared.reserved.0     --------------------------
	.section	.nv.shared.reserved.0,"aw",@nobits
	.weak		__nv_reservedSMEM_offset_0_alias
	.size		__nv_reservedSMEM_offset_0_alias, 0, 64
	.other		__nv_reservedSMEM_offset_0_alias,@"STO_CUDA_RESERVED_SHARED STV_DEFAULT"
__nv_reservedSMEM_offset_0_alias:
	.zero		0
	.zero		64


//--------------------- .nv.constant0._Z6matmulPKfS0_Pf --------------------------
	.section	.nv.constant0._Z6matmulPKfS0_Pf,"a",@progbits
	.sectionflags	@""
	.align	4
.nv.constant0._Z6matmulPKfS0_Pf:
	.zero		920


//--------------------- SYMBOLS --------------------------

	.type		.nv.reservedSmem.offset0,@object
	.size		.nv.reservedSmem.offset0,0x4
